//
// Generated by NVIDIA NVVM Compiler
//
// Compiler Build ID: CL-36424714
// Cuda compilation tools, release 13.0, V13.0.88
// Based on NVVM 20.0.0
//

.version 9.0
.target sm_100
.address_size 64

	// .globl	_Z18sobel_kernel_naivePKjPjii
// _ZZ29sobel_kernel_shared_mem_reusePKjPjiiE4ccpy has been demoted

.visible .entry _Z18sobel_kernel_naivePKjPjii(
	.param .u64 .ptr .align 1 _Z18sobel_kernel_naivePKjPjii_param_0,
	.param .u64 .ptr .align 1 _Z18sobel_kernel_naivePKjPjii_param_1,
	.param .u32 _Z18sobel_kernel_naivePKjPjii_param_2,
	.param .u32 _Z18sobel_kernel_naivePKjPjii_param_3
)
{
	.reg .pred 	%p<9>;
	.reg .b32 	%r<46>;
	.reg .b64 	%rd<12>;

	ld.param.u64 	%rd1, [_Z18sobel_kernel_naivePKjPjii_param_0];
	ld.param.u64 	%rd2, [_Z18sobel_kernel_naivePKjPjii_param_1];
	ld.param.u32 	%r5, [_Z18sobel_kernel_naivePKjPjii_param_2];
	ld.param.u32 	%r6, [_Z18sobel_kernel_naivePKjPjii_param_3];
	mov.u32 	%r8, %ctaid.x;
	mov.u32 	%r9, %ntid.x;
	mov.u32 	%r10, %tid.x;
	mad.lo.s32 	%r11, %r8, %r9, %r10;
	mov.u32 	%r12, %ctaid.y;
	mov.u32 	%r13, %ntid.y;
	mov.u32 	%r14, %tid.y;
	mad.lo.s32 	%r15, %r12, %r13, %r14;
	setp.eq.s32 	%p1, %r15, 0;
	setp.lt.s32 	%p2, %r11, 1;
	or.pred  	%p3, %p1, %p2;
	add.s32 	%r16, %r6, -1;
	setp.ge.s32 	%p4, %r15, %r16;
	or.pred  	%p5, %p3, %p4;
	add.s32 	%r17, %r5, -1;
	setp.ge.s32 	%p6, %r11, %r17;
	or.pred  	%p7, %p5, %p6;
	@%p7 bra 	$L__BB0_3;
	cvta.to.global.u64 	%rd3, %rd1;
	mul.lo.s32 	%r18, %r5, %r15;
	add.s32 	%r3, %r18, %r11;
	sub.s32 	%r19, %r18, %r5;
	add.s32 	%r20, %r19, %r11;
	mul.wide.s32 	%rd4, %r20, 4;
	add.s64 	%rd5, %rd3, %rd4;
	ld.global.u32 	%r21, [%rd5+4];
	ld.global.u32 	%r22, [%rd5+-4];
	mul.wide.s32 	%rd6, %r5, 4;
	add.s64 	%rd7, %rd5, %rd6;
	ld.global.u32 	%r23, [%rd7+4];
	shl.b32 	%r24, %r23, 1;
	ld.global.u32 	%r25, [%rd7+-4];
	add.s64 	%rd8, %rd7, %rd6;
	ld.global.u32 	%r26, [%rd8+4];
	ld.global.u32 	%r27, [%rd8+-4];
	sub.s32 	%r28, %r21, %r22;
	add.s32 	%r29, %r28, %r24;
	add.s32 	%r30, %r29, %r26;
	shl.b32 	%r31, %r25, 1;
	add.s32 	%r32, %r31, %r27;
	sub.s32 	%r33, %r30, %r32;
	ld.global.u32 	%r34, [%rd5];
	shl.b32 	%r35, %r34, 1;
	ld.global.u32 	%r36, [%rd8];
	add.s32 	%r37, %r35, %r22;
	add.s32 	%r38, %r37, %r21;
	shl.b32 	%r39, %r36, 1;
	add.s32 	%r40, %r27, %r39;
	add.s32 	%r41, %r40, %r26;
	sub.s32 	%r42, %r38, %r41;
	mul.lo.s32 	%r43, %r33, %r33;
	mad.lo.s32 	%r44, %r42, %r42, %r43;
	setp.lt.u32 	%p8, %r44, 4001;
	@%p8 bra 	$L__BB0_3;
	cvta.to.global.u64 	%rd9, %rd2;
	mul.wide.s32 	%rd10, %r3, 4;
	add.s64 	%rd11, %rd9, %rd10;
	mov.b32 	%r45, 255;
	st.global.u32 	[%rd11], %r45;
$L__BB0_3:
	ret;

}
	// .globl	_Z27sobel_kernel_register_reusePKjPjii
.visible .entry _Z27sobel_kernel_register_reusePKjPjii(
	.param .u64 .ptr .align 1 _Z27sobel_kernel_register_reusePKjPjii_param_0,
	.param .u64 .ptr .align 1 _Z27sobel_kernel_register_reusePKjPjii_param_1,
	.param .u32 _Z27sobel_kernel_register_reusePKjPjii_param_2,
	.param .u32 _Z27sobel_kernel_register_reusePKjPjii_param_3
)
{
	.reg .pred 	%p<9>;
	.reg .b32 	%r<47>;
	.reg .b64 	%rd<13>;

	ld.param.u64 	%rd1, [_Z27sobel_kernel_register_reusePKjPjii_param_0];
	ld.param.u64 	%rd2, [_Z27sobel_kernel_register_reusePKjPjii_param_1];
	ld.param.u32 	%r5, [_Z27sobel_kernel_register_reusePKjPjii_param_2];
	ld.param.u32 	%r6, [_Z27sobel_kernel_register_reusePKjPjii_param_3];
	mov.u32 	%r8, %ctaid.x;
	mov.u32 	%r9, %ntid.x;
	mov.u32 	%r10, %tid.x;
	mad.lo.s32 	%r11, %r8, %r9, %r10;
	mov.u32 	%r12, %ctaid.y;
	mov.u32 	%r13, %ntid.y;
	mov.u32 	%r14, %tid.y;
	mad.lo.s32 	%r15, %r12, %r13, %r14;
	setp.eq.s32 	%p1, %r15, 0;
	setp.lt.s32 	%p2, %r11, 1;
	or.pred  	%p3, %p1, %p2;
	add.s32 	%r16, %r6, -1;
	setp.ge.s32 	%p4, %r15, %r16;
	or.pred  	%p5, %p3, %p4;
	add.s32 	%r17, %r5, -1;
	setp.ge.s32 	%p6, %r11, %r17;
	or.pred  	%p7, %p5, %p6;
	@%p7 bra 	$L__BB1_3;
	cvta.to.global.u64 	%rd3, %rd1;
	mul.lo.s32 	%r18, %r5, %r15;
	add.s32 	%r3, %r18, %r11;
	sub.s32 	%r19, %r18, %r5;
	add.s32 	%r20, %r19, %r11;
	mul.wide.s32 	%rd4, %r20, 4;
	add.s64 	%rd5, %rd3, %rd4;
	ld.global.u32 	%r21, [%rd5+-4];
	ld.global.u32 	%r22, [%rd5+4];
	add.s32 	%r23, %r3, %r5;
	mul.wide.s32 	%rd6, %r23, 4;
	add.s64 	%rd7, %rd3, %rd6;
	ld.global.u32 	%r24, [%rd7+-4];
	ld.global.u32 	%r25, [%rd7+4];
	mul.wide.s32 	%rd8, %r5, 4;
	add.s64 	%rd9, %rd5, %rd8;
	ld.global.u32 	%r26, [%rd9+4];
	shl.b32 	%r27, %r26, 1;
	ld.global.u32 	%r28, [%rd9+-4];
	add.s32 	%r29, %r21, %r24;
	sub.s32 	%r30, %r22, %r29;
	add.s32 	%r31, %r30, %r25;
	add.s32 	%r32, %r31, %r27;
	shl.b32 	%r33, %r28, 1;
	sub.s32 	%r34, %r32, %r33;
	ld.global.u32 	%r35, [%rd5];
	shl.b32 	%r36, %r35, 1;
	ld.global.u32 	%r37, [%rd7];
	add.s32 	%r38, %r22, %r21;
	add.s32 	%r39, %r24, %r25;
	shl.b32 	%r40, %r37, 1;
	add.s32 	%r41, %r38, %r36;
	add.s32 	%r42, %r39, %r40;
	sub.s32 	%r43, %r41, %r42;
	mul.lo.s32 	%r44, %r34, %r34;
	mad.lo.s32 	%r45, %r43, %r43, %r44;
	setp.lt.u32 	%p8, %r45, 4001;
	@%p8 bra 	$L__BB1_3;
	cvta.to.global.u64 	%rd10, %rd2;
	mul.wide.s32 	%rd11, %r3, 4;
	add.s64 	%rd12, %rd10, %rd11;
	mov.b32 	%r46, 255;
	st.global.u32 	[%rd12], %r46;
$L__BB1_3:
	ret;

}
	// .globl	_Z29sobel_kernel_shared_mem_reusePKjPjii
.visible .entry _Z29sobel_kernel_shared_mem_reusePKjPjii(
	.param .u64 .ptr .align 1 _Z29sobel_kernel_shared_mem_reusePKjPjii_param_0,
	.param .u64 .ptr .align 1 _Z29sobel_kernel_shared_mem_reusePKjPjii_param_1,
	.param .u32 _Z29sobel_kernel_shared_mem_reusePKjPjii_param_2,
	.param .u32 _Z29sobel_kernel_shared_mem_reusePKjPjii_param_3
)
{
	.reg .pred 	%p<12>;
	.reg .b32 	%r<43>;
	.reg .b64 	%rd<9>;
	// demoted variable
	.shared .align 4 .b8 _ZZ29sobel_kernel_shared_mem_reusePKjPjiiE4ccpy[1024];
	ld.param.u64 	%rd1, [_Z29sobel_kernel_shared_mem_reusePKjPjii_param_0];
	ld.param.u64 	%rd2, [_Z29sobel_kernel_shared_mem_reusePKjPjii_param_1];
	ld.param.u32 	%r7, [_Z29sobel_kernel_shared_mem_reusePKjPjii_param_2];
	ld.param.u32 	%r8, [_Z29sobel_kernel_shared_mem_reusePKjPjii_param_3];
	mov.u32 	%r10, %ctaid.x;
	mov.u32 	%r1, %tid.x;
	mad.lo.s32 	%r2, %r10, 14, %r1;
	mov.u32 	%r11, %ctaid.y;
	mov.u32 	%r3, %tid.y;
	mad.lo.s32 	%r12, %r11, 14, %r3;
	setp.ge.s32 	%p1, %r2, %r7;
	setp.ge.s32 	%p2, %r12, %r8;
	or.pred  	%p3, %p1, %p2;
	@%p3 bra 	$L__BB2_4;
	cvta.to.global.u64 	%rd3, %rd1;
	mad.lo.s32 	%r5, %r7, %r12, %r2;
	mul.wide.s32 	%rd4, %r5, 4;
	add.s64 	%rd5, %rd3, %rd4;
	ld.global.u32 	%r13, [%rd5];
	shl.b32 	%r14, %r1, 6;
	mov.u32 	%r15, _ZZ29sobel_kernel_shared_mem_reusePKjPjiiE4ccpy;
	add.s32 	%r16, %r15, %r14;
	shl.b32 	%r17, %r3, 2;
	add.s32 	%r6, %r16, %r17;
	st.shared.u32 	[%r6], %r13;
	bar.sync 	0;
	setp.eq.s32 	%p4, %r1, 0;
	setp.eq.s32 	%p5, %r1, 15;
	or.pred  	%p6, %p4, %p5;
	setp.eq.s32 	%p7, %r3, 0;
	or.pred  	%p8, %p7, %p6;
	setp.eq.s32 	%p9, %r3, 15;
	or.pred  	%p10, %p9, %p8;
	@%p10 bra 	$L__BB2_4;
	ld.shared.u32 	%r18, [%r6+-68];
	ld.shared.u32 	%r19, [%r6+60];
	ld.shared.u32 	%r20, [%r6+-60];
	ld.shared.u32 	%r21, [%r6+68];
	ld.shared.u32 	%r22, [%r6+64];
	shl.b32 	%r23, %r22, 1;
	ld.shared.u32 	%r24, [%r6+-64];
	add.s32 	%r25, %r18, %r20;
	sub.s32 	%r26, %r19, %r25;
	add.s32 	%r27, %r26, %r21;
	add.s32 	%r28, %r27, %r23;
	shl.b32 	%r29, %r24, 1;
	sub.s32 	%r30, %r28, %r29;
	ld.shared.u32 	%r31, [%r6+-4];
	shl.b32 	%r32, %r31, 1;
	ld.shared.u32 	%r33, [%r6+4];
	add.s32 	%r34, %r19, %r18;
	add.s32 	%r35, %r20, %r21;
	shl.b32 	%r36, %r33, 1;
	add.s32 	%r37, %r34, %r32;
	add.s32 	%r38, %r35, %r36;
	sub.s32 	%r39, %r37, %r38;
	mul.lo.s32 	%r40, %r30, %r30;
	mad.lo.s32 	%r41, %r39, %r39, %r40;
	setp.lt.u32 	%p11, %r41, 4001;
	@%p11 bra 	$L__BB2_4;
	cvta.to.global.u64 	%rd6, %rd2;
	add.s64 	%rd8, %rd6, %rd4;
	mov.b32 	%r42, 255;
	st.global.u32 	[%rd8], %r42;
$L__BB2_4:
	ret;

}


// ===== COMPILED SASS (sm_100) =====

	.target	sm_100

	.elftype	@"ET_EXEC"


//--------------------- .note.nv.tkinfo           --------------------------
	.section	.note.nv.tkinfo,"",@"SHT_NOTE"
	.sectionflags	@"SHF_NOTE_NV_TKINFO"
	.tkinfo
        /*0018*/ 	.word	0x00000002
        /*0030*/ 	.string	""
        /*0030*/ 	.string	"ptxas"
        /*0030*/ 	.string	"Cuda compilation tools, release 13.0, V13.0.88"
        /*0030*/ 	.string	"Build cuda_13.0.r13.0/compiler.36424714_0"
        /*0030*/ 	.string	"-arch sm_100 -m 64 "



//--------------------- .note.nv.cuinfo           --------------------------
	.section	.note.nv.cuinfo,"",@"SHT_NOTE"
	.sectionflags	@"SHF_NOTE_NV_CUINFO"
        /*0018*/ 	.short	0x0002
        /*001a*/ 	.short	0x0064
        /*001c*/ 	.short	0x0082
	.zero		2


//--------------------- .nv.info                  --------------------------
	.section	.nv.info,"",@"SHT_CUDA_INFO"
	.align	4


	//----- nvinfo : EIATTR_REGCOUNT
	.align		4
        /*0000*/ 	.byte	0x04, 0x2f
        /*0002*/ 	.short	(.L_1 - .L_0)
	.align		4
.L_0:
        /*0004*/ 	.word	index@(_Z18sobel_kernel_naivePKjPjii)
        /*0008*/ 	.word	0x00000015


	//----- nvinfo : EIATTR_FRAME_SIZE
	.align		4
.L_1:
        /*000c*/ 	.byte	0x04, 0x11
        /*000e*/ 	.short	(.L_3 - .L_2)
	.align		4
.L_2:
        /*0010*/ 	.word	index@(_Z18sobel_kernel_naivePKjPjii)
        /*0014*/ 	.word	0x00000000


	//----- nvinfo : EIATTR_REGCOUNT
	.align		4
.L_3:
        /*0018*/ 	.byte	0x04, 0x2f
        /*001a*/ 	.short	(.L_5 - .L_4)
	.align		4
.L_4:
        /*001c*/ 	.word	index@(_Z27sobel_kernel_register_reusePKjPjii)
        /*0020*/ 	.word	0x00000014


	//----- nvinfo : EIATTR_FRAME_SIZE
	.align		4
.L_5:
        /*0024*/ 	.byte	0x04, 0x11
        /*0026*/ 	.short	(.L_7 - .L_6)
	.align		4
.L_6:
        /*0028*/ 	.word	index@(_Z27sobel_kernel_register_reusePKjPjii)
        /*002c*/ 	.word	0x00000000


	//----- nvinfo : EIATTR_REGCOUNT
	.align		4
.L_7:
        /*0030*/ 	.byte	0x04, 0x2f
        /*0032*/ 	.short	(.L_9 - .L_8)
	.align		4
.L_8:
        /*0034*/ 	.word	index@(_Z29sobel_kernel_shared_mem_reusePKjPjii)
        /*0038*/ 	.word	0x0000000f


	//----- nvinfo : EIATTR_FRAME_SIZE
	.align		4
.L_9:
        /*003c*/ 	.byte	0x04, 0x11
        /*003e*/ 	.short	(.L_11 - .L_10)
	.align		4
.L_10:
        /*0040*/ 	.word	index@(_Z29sobel_kernel_shared_mem_reusePKjPjii)
        /*0044*/ 	.word	0x00000000


	//----- nvinfo : EIATTR_MIN_STACK_SIZE
	.align		4
.L_11:
        /*0048*/ 	.byte	0x04, 0x12
        /*004a*/ 	.short	(.L_13 - .L_12)
	.align		4
.L_12:
        /*004c*/ 	.word	index@(_Z29sobel_kernel_shared_mem_reusePKjPjii)
        /*0050*/ 	.word	0x00000000


	//----- nvinfo : EIATTR_MIN_STACK_SIZE
	.align		4
.L_13:
        /*0054*/ 	.byte	0x04, 0x12
        /*0056*/ 	.short	(.L_15 - .L_14)
	.align		4
.L_14:
        /*0058*/ 	.word	index@(_Z27sobel_kernel_register_reusePKjPjii)
        /*005c*/ 	.word	0x00000000


	//----- nvinfo : EIATTR_MIN_STACK_SIZE
	.align		4
.L_15:
        /*0060*/ 	.byte	0x04, 0x12
        /*0062*/ 	.short	(.L_17 - .L_16)
	.align		4
.L_16:
        /*0064*/ 	.word	index@(_Z18sobel_kernel_naivePKjPjii)
        /*0068*/ 	.word	0x00000000
.L_17:


//--------------------- .nv.compat                --------------------------
	.section	.nv.compat,"",@"SHT_CUDA_COMPAT_INFO"
	.align	4
        /*0000*/ 	.byte	0x02, 0x09, 0x00, 0x00, 0x02, 0x02, 0x01, 0x00, 0x02, 0x05, 0x05, 0x00, 0x03, 0x07, 0x01, 0x01
        /*0010*/ 	.byte	0x02, 0x03, 0x00, 0x00, 0x02, 0x06, 0x01, 0x00, 0x04, 0x0b, 0x08, 0x00, 0x09, 0x00, 0x00, 0x00
        /*0020*/ 	.byte	0x00, 0x00, 0x00, 0x00


//--------------------- .nv.info._Z29sobel_kernel_shared_mem_reusePKjPjii --------------------------
	.section	.nv.info._Z29sobel_kernel_shared_mem_reusePKjPjii,"",@"SHT_CUDA_INFO"
	.sectionflags	@""
	.align	4


	//----- nvinfo : EIATTR_CUDA_API_VERSION
	.align		4
        /*0000*/ 	.byte	0x04, 0x37
        /*0002*/ 	.short	(.L_19 - .L_18)
.L_18:
        /*0004*/ 	.word	0x00000082


	//----- nvinfo : EIATTR_KPARAM_INFO
	.align		4
.L_19:
        /*0008*/ 	.byte	0x04, 0x17
        /*000a*/ 	.short	(.L_21 - .L_20)
.L_20:
        /*000c*/ 	.word	0x00000000
        /*0010*/ 	.short	0x0003
        /*0012*/ 	.short	0x0014
        /*0014*/ 	.byte	0x00, 0xf0, 0x11, 0x00


	//----- nvinfo : EIATTR_KPARAM_INFO
	.align		4
.L_21:
        /*0018*/ 	.byte	0x04, 0x17
        /*001a*/ 	.short	(.L_23 - .L_22)
.L_22:
        /*001c*/ 	.word	0x00000000
        /*0020*/ 	.short	0x0002
        /*0022*/ 	.short	0x0010
        /*0024*/ 	.byte	0x00, 0xf0, 0x11, 0x00


	//----- nvinfo : EIATTR_KPARAM_INFO
	.align		4
.L_23:
        /*0028*/ 	.byte	0x04, 0x17
        /*002a*/ 	.short	(.L_25 - .L_24)
.L_24:
        /*002c*/ 	.word	0x00000000
        /*0030*/ 	.short	0x0001
        /*0032*/ 	.short	0x0008
        /*0034*/ 	.byte	0x00, 0xf5, 0x21, 0x00


	//----- nvinfo : EIATTR_KPARAM_INFO
	.align		4
.L_25:
        /*0038*/ 	.byte	0x04, 0x17
        /*003a*/ 	.short	(.L_27 - .L_26)
.L_26:
        /*003c*/ 	.word	0x00000000
        /*0040*/ 	.short	0x0000
        /*0042*/ 	.short	0x0000
        /*0044*/ 	.byte	0x00, 0xf5, 0x21, 0x00


	//----- nvinfo : EIATTR_SPARSE_MMA_MASK
	.align		4
.L_27:
        /*0048*/ 	.byte	0x03, 0x50
        /*004a*/ 	.short	0x0000


	//----- nvinfo : EIATTR_MAXREG_COUNT
	.align		4
        /*004c*/ 	.byte	0x03, 0x1b
        /*004e*/ 	.short	0x00ff


	//----- nvinfo : EIATTR_NUM_BARRIERS
	.align		4
        /*0050*/ 	.byte	0x02, 0x4c
        /*0052*/ 	.byte	0x01
	.zero		1


	//----- nvinfo : EIATTR_MERCURY_ISA_VERSION
	.align		4
        /*0054*/ 	.byte	0x03, 0x5f
        /*0056*/ 	.short	0x0101


	//----- nvinfo : EIATTR_VRC_CTA_INIT_COUNT
	.align		4
        /*0058*/ 	.byte	0x02, 0x4a
	.zero		1
	.zero		1


	//----- nvinfo : EIATTR_EXIT_INSTR_OFFSETS
	.align		4
        /*005c*/ 	.byte	0x04, 0x1c
        /*005e*/ 	.short	(.L_29 - .L_28)


	//   ....[0]....
.L_28:
        /*0060*/ 	.word	0x000000a0


	//   ....[1]....
        /*0064*/ 	.word	0x000001b0


	//   ....[2]....
        /*0068*/ 	.word	0x00000300


	//   ....[3]....
        /*006c*/ 	.word	0x00000350


	//----- nvinfo : EIATTR_CBANK_PARAM_SIZE
	.align		4
.L_29:
        /*0070*/ 	.byte	0x03, 0x19
        /*0072*/ 	.short	0x0018


	//----- nvinfo : EIATTR_PARAM_CBANK
	.align		4
        /*0074*/ 	.byte	0x04, 0x0a
        /*0076*/ 	.short	(.L_31 - .L_30)
	.align		4
.L_30:
        /*0078*/ 	.word	index@(.nv.constant0._Z29sobel_kernel_shared_mem_reusePKjPjii)
        /*007c*/ 	.short	0x0380
        /*007e*/ 	.short	0x0018


	//----- nvinfo : EIATTR_SW_WAR
	.align		4
.L_31:
        /*0080*/ 	.byte	0x04, 0x36
        /*0082*/ 	.short	(.L_33 - .L_32)
.L_32:
        /*0084*/ 	.word	0x00000008
.L_33:


//--------------------- .nv.info._Z27sobel_kernel_register_reusePKjPjii --------------------------
	.section	.nv.info._Z27sobel_kernel_register_reusePKjPjii,"",@"SHT_CUDA_INFO"
	.sectionflags	@""
	.align	4


	//----- nvinfo : EIATTR_CUDA_API_VERSION
	.align		4
        /*0000*/ 	.byte	0x04, 0x37
        /*0002*/ 	.short	(.L_35 - .L_34)
.L_34:
        /*0004*/ 	.word	0x00000082


	//----- nvinfo : EIATTR_KPARAM_INFO
	.align		4
.L_35:
        /*0008*/ 	.byte	0x04, 0x17
        /*000a*/ 	.short	(.L_37 - .L_36)
.L_36:
        /*000c*/ 	.word	0x00000000
        /*0010*/ 	.short	0x0003
        /*0012*/ 	.short	0x0014
        /*0014*/ 	.byte	0x00, 0xf0, 0x11, 0x00


	//----- nvinfo : EIATTR_KPARAM_INFO
	.align		4
.L_37:
        /*0018*/ 	.byte	0x04, 0x17
        /*001a*/ 	.short	(.L_39 - .L_38)
.L_38:
        /*001c*/ 	.word	0x00000000
        /*0020*/ 	.short	0x0002
        /*0022*/ 	.short	0x0010
        /*0024*/ 	.byte	0x00, 0xf0, 0x11, 0x00


	//----- nvinfo : EIATTR_KPARAM_INFO
	.align		4
.L_39:
        /*0028*/ 	.byte	0x04, 0x17
        /*002a*/ 	.short	(.L_41 - .L_40)
.L_40:
        /*002c*/ 	.word	0x00000000
        /*0030*/ 	.short	0x0001
        /*0032*/ 	.short	0x0008
        /*0034*/ 	.byte	0x00, 0xf5, 0x21, 0x00


	//----- nvinfo : EIATTR_KPARAM_INFO
	.align		4
.L_41:
        /*0038*/ 	.byte	0x04, 0x17
        /*003a*/ 	.short	(.L_43 - .L_42)
.L_42:
        /*003c*/ 	.word	0x00000000
        /*0040*/ 	.short	0x0000
        /*0042*/ 	.short	0x0000
        /*0044*/ 	.byte	0x00, 0xf5, 0x21, 0x00


	//----- nvinfo : EIATTR_SPARSE_MMA_MASK
	.align		4
.L_43:
        /*0048*/ 	.byte	0x03, 0x50
        /*004a*/ 	.short	0x0000


	//----- nvinfo : EIATTR_MAXREG_COUNT
	.align		4
        /*004c*/ 	.byte	0x03, 0x1b
        /*004e*/ 	.short	0x00ff


	//----- nvinfo : EIATTR_MERCURY_ISA_VERSION
	.align		4
        /*0050*/ 	.byte	0x03, 0x5f
        /*0052*/ 	.short	0x0101


	//----- nvinfo : EIATTR_VRC_CTA_INIT_COUNT
	.align		4
        /*0054*/ 	.byte	0x02, 0x4a
	.zero		1
	.zero		1


	//----- nvinfo : EIATTR_EXIT_INSTR_OFFSETS
	.align		4
        /*0058*/ 	.byte	0x04, 0x1c
        /*005a*/ 	.short	(.L_45 - .L_44)


	//   ....[0]....
.L_44:
        /*005c*/ 	.word	0x00000100


	//   ....[1]....
        /*0060*/ 	.word	0x000002e0


	//   ....[2]....
        /*0064*/ 	.word	0x00000330


	//----- nvinfo : EIATTR_CBANK_PARAM_SIZE
	.align		4
.L_45:
        /*0068*/ 	.byte	0x03, 0x19
        /*006a*/ 	.short	0x0018


	//----- nvinfo : EIATTR_PARAM_CBANK
	.align		4
        /*006c*/ 	.byte	0x04, 0x0a
        /*006e*/ 	.short	(.L_47 - .L_46)
	.align		4
.L_46:
        /*0070*/ 	.word	index@(.nv.constant0._Z27sobel_kernel_register_reusePKjPjii)
        /*0074*/ 	.short	0x0380
        /*0076*/ 	.short	0x0018


	//----- nvinfo : EIATTR_SW_WAR
	.align		4
.L_47:
        /*0078*/ 	.byte	0x04, 0x36
        /*007a*/ 	.short	(.L_49 - .L_48)
.L_48:
        /*007c*/ 	.word	0x00000008
.L_49:


//--------------------- .nv.info._Z18sobel_kernel_naivePKjPjii --------------------------
	.section	.nv.info._Z18sobel_kernel_naivePKjPjii,"",@"SHT_CUDA_INFO"
	.sectionflags	@""
	.align	4


	//----- nvinfo : EIATTR_CUDA_API_VERSION
	.align		4
        /*0000*/ 	.byte	0x04, 0x37
        /*0002*/ 	.short	(.L_51 - .L_50)
.L_50:
        /*0004*/ 	.word	0x00000082


	//----- nvinfo : EIATTR_KPARAM_INFO
	.align		4
.L_51:
        /*0008*/ 	.byte	0x04, 0x17
        /*000a*/ 	.short	(.L_53 - .L_52)
.L_52:
        /*000c*/ 	.word	0x00000000
        /*0010*/ 	.short	0x0003
        /*0012*/ 	.short	0x0014
        /*0014*/ 	.byte	0x00, 0xf0, 0x11, 0x00


	//----- nvinfo : EIATTR_KPARAM_INFO
	.align		4
.L_53:
        /*0018*/ 	.byte	0x04, 0x17
        /*001a*/ 	.short	(.L_55 - .L_54)
.L_54:
        /*001c*/ 	.word	0x00000000
        /*0020*/ 	.short	0x0002
        /*0022*/ 	.short	0x0010
        /*0024*/ 	.byte	0x00, 0xf0, 0x11, 0x00


	//----- nvinfo : EIATTR_KPARAM_INFO
	.align		4
.L_55:
        /*0028*/ 	.byte	0x04, 0x17
        /*002a*/ 	.short	(.L_57 - .L_56)
.L_56:
        /*002c*/ 	.word	0x00000000
        /*0030*/ 	.short	0x0001
        /*0032*/ 	.short	0x0008
        /*0034*/ 	.byte	0x00, 0xf5, 0x21, 0x00


	//----- nvinfo : EIATTR_KPARAM_INFO
	.align		4
.L_57:
        /*0038*/ 	.byte	0x04, 0x17
        /*003a*/ 	.short	(.L_59 - .L_58)
.L_58:
        /*003c*/ 	.word	0x00000000
        /*0040*/ 	.short	0x0000
        /*0042*/ 	.short	0x0000
        /*0044*/ 	.byte	0x00, 0xf5, 0x21, 0x00


	//----- nvinfo : EIATTR_SPARSE_MMA_MASK
	.align		4
.L_59:
        /*0048*/ 	.byte	0x03, 0x50
        /*004a*/ 	.short	0x0000


	//----- nvinfo : EIATTR_MAXREG_COUNT
	.align		4
        /*004c*/ 	.byte	0x03, 0x1b
        /*004e*/ 	.short	0x00ff


	//----- nvinfo : EIATTR_MERCURY_ISA_VERSION
	.align		4
        /*0050*/ 	.byte	0x03, 0x5f
        /*0052*/ 	.short	0x0101


	//----- nvinfo : EIATTR_VRC_CTA_INIT_COUNT
	.align		4
        /*0054*/ 	.byte	0x02, 0x4a
	.zero		1
	.zero		1


	//----- nvinfo : EIATTR_EXIT_INSTR_OFFSETS
	.align		4
        /*0058*/ 	.byte	0x04, 0x1c
        /*005a*/ 	.short	(.L_61 - .L_60)


	//   ....[0]....
.L_60:
        /*005c*/ 	.word	0x00000100


	//   ....[1]....
        /*0060*/ 	.word	0x000002b0


	//   ....[2]....
        /*0064*/ 	.word	0x00000310


	//----- nvinfo : EIATTR_CBANK_PARAM_SIZE
	.align		4
.L_61:
        /*0068*/ 	.byte	0x03, 0x19
        /*006a*/ 	.short	0x0018


	//----- nvinfo : EIATTR_PARAM_CBANK
	.align		4
        /*006c*/ 	.byte	0x04, 0x0a
        /*006e*/ 	.short	(.L_63 - .L_62)
	.align		4
.L_62:
        /*0070*/ 	.word	index@(.nv.constant0._Z18sobel_kernel_naivePKjPjii)
        /*0074*/ 	.short	0x0380
        /*0076*/ 	.short	0x0018


	//----- nvinfo : EIATTR_SW_WAR
	.align		4
.L_63:
        /*0078*/ 	.byte	0x04, 0x36
        /*007a*/ 	.short	(.L_65 - .L_64)
.L_64:
        /*007c*/ 	.word	0x00000008
.L_65:


//--------------------- .nv.callgraph             --------------------------
	.section	.nv.callgraph,"",@"SHT_CUDA_CALLGRAPH"
	.align	4
	.sectionentsize	8
	.align		4
        /*0000*/ 	.word	0x00000000
	.align		4
        /*0004*/ 	.word	0xffffffff
	.align		4
        /*0008*/ 	.word	0x00000000
	.align		4
        /*000c*/ 	.word	0xfffffffe
	.align		4
        /*0010*/ 	.word	0x00000000
	.align		4
        /*0014*/ 	.word	0xfffffffd
	.align		4
        /*0018*/ 	.word	0x00000000
	.align		4
        /*001c*/ 	.word	0xfffffffc


//--------------------- .text._Z29sobel_kernel_shared_mem_reusePKjPjii --------------------------
	.section	.text._Z29sobel_kernel_shared_mem_reusePKjPjii,"ax",@progbits
	.align	128
        .global         _Z29sobel_kernel_shared_mem_reusePKjPjii
        .type           _Z29sobel_kernel_shared_mem_reusePKjPjii,@function
        .size           _Z29sobel_kernel_shared_mem_reusePKjPjii,(.L_x_3 - _Z29sobel_kernel_shared_mem_reusePKjPjii)
        .other          _Z29sobel_kernel_shared_mem_reusePKjPjii,@"STO_CUDA_ENTRY STV_DEFAULT"
_Z29sobel_kernel_shared_mem_reusePKjPjii:
.text._Z29sobel_kernel_shared_mem_reusePKjPjii:
[----:B------:R-:W-:Y:S01]  /*0000*/  LDC R1, c[0x0][0x37c] ;  /* 0x0000df00ff017b82 */ /* 0x000fe20000000800 */
[----:B------:R-:W0:Y:S01]  /*0010*/  S2R R5, SR_CTAID.Y ;  /* 0x0000000000057919 */ /* 0x000e220000002600 */
[----:B------:R-:W1:Y:S01]  /*0020*/  LDCU.64 UR8, c[0x0][0x390] ;  /* 0x00007200ff0877ac */ /* 0x000e620008000a00 */
[----:B------:R-:W0:Y:S01]  /*0030*/  S2R R6, SR_TID.Y ;  /* 0x0000000000067919 */ /* 0x000e220000002200 */
[----:B------:R-:W2:Y:S01]  /*0040*/  S2R R0, SR_CTAID.X ;  /* 0x0000000000007919 */ /* 0x000ea20000002500 */
[----:B------:R-:W2:Y:S01]  /*0050*/  S2R R7, SR_TID.X ;  /* 0x0000000000077919 */ /* 0x000ea20000002100 */
[----:B0-----:R-:W-:-:S05]  /*0060*/  IMAD R5, R5, 0xe, R6 ;  /* 0x0000000e05057824 */ /* 0x001fca00078e0206 */
[----:B-1----:R-:W-:Y:S01]  /*0070*/  ISETP.GE.AND P0, PT, R5, UR9, PT ;  /* 0x0000000905007c0c */ /* 0x002fe2000bf06270 */
[----:B--2---:R-:W-:-:S05]  /*0080*/  IMAD R0, R0, 0xe, R7 ;  /* 0x0000000e00007824 */ /* 0x004fca00078e0207 */
[----:B------:R-:W-:-:S13]  /*0090*/  ISETP.GE.OR P0, PT, R0, UR8, P0 ;  /* 0x0000000800007c0c */ /* 0x000fda0008706670 */
[----:B------:R-:W-:Y:S05]  /*00a0*/  @P0 EXIT ;  /* 0x000000000000094d */ /* 0x000fea0003800000 */
[----:B------:R-:W0:Y:S01]  /*00b0*/  LDC.64 R2, c[0x0][0x380] ;  /* 0x0000e000ff027b82 */ /* 0x000e220000000a00 */
[----:B------:R-:W1:Y:S01]  /*00c0*/  LDCU.64 UR6, c[0x0][0x358] ;  /* 0x00006b00ff0677ac */ /* 0x000e620008000a00 */
[----:B------:R-:W-:-:S04]  /*00d0*/  IMAD R0, R5, UR8, R0 ;  /* 0x0000000805007c24 */ /* 0x000fc8000f8e0200 */
[----:B0-----:R-:W-:-:S06]  /*00e0*/  IMAD.WIDE R2, R0, 0x4, R2 ;  /* 0x0000000400027825 */ /* 0x001fcc00078e0202 */
[----:B-1----:R-:W2:Y:S01]  /*00f0*/  LDG.E R2, desc[UR6][R2.64] ;  /* 0x0000000602027981 */ /* 0x002ea2000c1e1900 */
[----:B------:R-:W0:Y:S01]  /*0100*/  S2UR UR5, SR_CgaCtaId ;  /* 0x00000000000579c3 */ /* 0x000e220000008800 */
[----:B------:R-:W-:Y:S01]  /*0110*/  UMOV UR4, 0x400 ;  /* 0x0000040000047882 */ /* 0x000fe20000000000 */
[----:B------:R-:W-:-:S04]  /*0120*/  ISETP.NE.AND P0, PT, R7, 0xf, PT ;  /* 0x0000000f0700780c */ /* 0x000fc80003f05270 */
[----:B------:R-:W-:-:S04]  /*0130*/  ISETP.EQ.OR P0, PT, R7, RZ, !P0 ;  /* 0x000000ff0700720c */ /* 0x000fc80004702670 */
[----:B------:R-:W-:-:S04]  /*0140*/  ISETP.EQ.OR P0, PT, R6, RZ, P0 ;  /* 0x000000ff0600720c */ /* 0x000fc80000702670 */
[----:B------:R-:W-:Y:S01]  /*0150*/  ISETP.EQ.OR P0, PT, R6, 0xf, P0 ;  /* 0x0000000f0600780c */ /* 0x000fe20000702670 */
[----:B0-----:R-:W-:-:S06]  /*0160*/  ULEA UR4, UR5, UR4, 0x18 ;  /* 0x0000000405047291 */ /* 0x001fcc000f8ec0ff */
[----:B------:R-:W-:-:S05]  /*0170*/  LEA R4, R7, UR4, 0x6 ;  /* 0x0000000407047c11 */ /* 0x000fca000f8e30ff */
[----:B------:R-:W-:-:S05]  /*0180*/  IMAD R5, R6, 0x4, R4 ;  /* 0x0000000406057824 */ /* 0x000fca00078e0204 */
[----:B--2---:R0:W-:Y:S01]  /*0190*/  STS [R5], R2 ;  /* 0x0000000205007388 */ /* 0x0041e20000000800 */
[----:B------:R-:W-:Y:S06]  /*01a0*/  BAR.SYNC.DEFER_BLOCKING 0x0 ;  /* 0x0000000000007b1d */ /* 0x000fec0000010000 */
[----:B------:R-:W-:Y:S05]  /*01b0*/  @P0 EXIT ;  /* 0x000000000000094d */ /* 0x000fea0003800000 */
[----:B0-----:R-:W-:Y:S04]  /*01c0*/  LDS R2, [R5+-0x44] ;  /* 0xffffbc0005027984 */ /* 0x001fe80000000800 */
[----:B------:R-:W-:Y:S04]  /*01d0*/  LDS R3, [R5+0x3c] ;  /* 0x00003c0005037984 */ /* 0x000fe80000000800 */
[----:B------:R-:W0:Y:S04]  /*01e0*/  LDS R4, [R5+-0x3c] ;  /* 0xffffc40005047984 */ /* 0x000e280000000800 */
[----:B------:R-:W1:Y:S04]  /*01f0*/  LDS R7, [R5+0x44] ;  /* 0x0000440005077984 */ /* 0x000e680000000800 */
[----:B------:R-:W2:Y:S04]  /*0200*/  LDS R6, [R5+0x40] ;  /* 0x0000400005067984 */ /* 0x000ea80000000800 */
[----:B------:R-:W3:Y:S04]  /*0210*/  LDS R12, [R5+0x4] ;  /* 0x00000400050c7984 */ /* 0x000ee80000000800 */
[----:B------:R-:W4:Y:S04]  /*0220*/  LDS R11, [R5+-0x4] ;  /* 0xfffffc00050b7984 */ /* 0x000f280000000800 */
[----:B------:R-:W5:Y:S01]  /*0230*/  LDS R8, [R5+-0x40] ;  /* 0xffffc00005087984 */ /* 0x000f620000000800 */
[----:B0-----:R-:W-:Y:S01]  /*0240*/  IADD3 R10, PT, PT, R3, -R2, -R4 ;  /* 0x80000002030a7210 */ /* 0x001fe20007ffe804 */
[----:B------:R-:W-:-:S03]  /*0250*/  IMAD.IADD R2, R2, 0x1, R3 ;  /* 0x0000000102027824 */ /* 0x000fc600078e0203 */
[----:B-1----:R-:W-:Y:S02]  /*0260*/  IADD3 R9, PT, PT, R7, R10, RZ ;  /* 0x0000000a07097210 */ /* 0x002fe40007ffe0ff */
[----:B------:R-:W-:-:S03]  /*0270*/  IADD3 R7, PT, PT, R4, R7, RZ ;  /* 0x0000000704077210 */ /* 0x000fc60007ffe0ff */
[----:B--2---:R-:W-:Y:S02]  /*0280*/  IMAD R9, R6, 0x2, R9 ;  /* 0x0000000206097824 */ /* 0x004fe400078e0209 */
[----:B---3--:R-:W-:Y:S01]  /*0290*/  IMAD R7, R12, 0x2, R7 ;  /* 0x000000020c077824 */ /* 0x008fe200078e0207 */
[----:B----4-:R-:W-:Y:S01]  /*02a0*/  LEA R2, R11, R2, 0x1 ;  /* 0x000000020b027211 */ /* 0x010fe200078e08ff */
[----:B-----5:R-:W-:-:S03]  /*02b0*/  IMAD R8, R8, -0x2, R9 ;  /* 0xfffffffe08087824 */ /* 0x020fc600078e0209 */
[----:B------:R-:W-:Y:S01]  /*02c0*/  IADD3 R2, PT, PT, R2, -R7, RZ ;  /* 0x8000000702027210 */ /* 0x000fe20007ffe0ff */
[----:B------:R-:W-:-:S04]  /*02d0*/  IMAD R3, R8, R8, RZ ;  /* 0x0000000808037224 */ /* 0x000fc800078e02ff */
[----:B------:R-:W-:-:S05]  /*02e0*/  IMAD R3, R2, R2, R3 ;  /* 0x0000000202037224 */ /* 0x000fca00078e0203 */
[----:B------:R-:W-:-:S13]  /*02f0*/  ISETP.GE.U32.AND P0, PT, R3, 0xfa1, PT ;  /* 0x00000fa10300780c */ /* 0x000fda0003f06070 */
[----:B------:R-:W-:Y:S05]  /*0300*/  @!P0 EXIT ;  /* 0x000000000000894d */ /* 0x000fea0003800000 */
[----:B------:R-:W0:Y:S01]  /*0310*/  LDC.64 R2, c[0x0][0x388] ;  /* 0x0000e200ff027b82 */ /* 0x000e220000000a00 */
[----:B------:R-:W-:Y:S02]  /*0320*/  IMAD.MOV.U32 R5, RZ, RZ, 0xff ;  /* 0x000000ffff057424 */ /* 0x000fe400078e00ff */
[----:B0-----:R-:W-:-:S05]  /*0330*/  IMAD.WIDE R2, R0, 0x4, R2 ;  /* 0x0000000400027825 */ /* 0x001fca00078e0202 */
[----:B------:R-:W-:Y:S01]  /*0340*/  STG.E desc[UR6][R2.64], R5 ;  /* 0x0000000502007986 */ /* 0x000fe2000c101906 */
[----:B------:R-:W-:Y:S05]  /*0350*/  EXIT ;  /* 0x000000000000794d */ /* 0x000fea0003800000 */
.L_x_0:
[----:B------:R-:W-:-:S00]  /*0360*/  BRA `(.L_x_0) ;  /* 0xfffffffc00fc7947 */ /* 0x000fc0000383ffff */
[----:B------:R-:W-:-:S00]  /*0370*/  NOP ;  /* 0x0000000000007918 */ /* 0x000fc00000000000 */
        /* <DEDUP_REMOVED lines=8> */
.L_x_3:


//--------------------- .text._Z27sobel_kernel_register_reusePKjPjii --------------------------
	.section	.text._Z27sobel_kernel_register_reusePKjPjii,"ax",@progbits
	.align	128
        .global         _Z27sobel_kernel_register_reusePKjPjii
        .type           _Z27sobel_kernel_register_reusePKjPjii,@function
        .size           _Z27sobel_kernel_register_reusePKjPjii,(.L_x_4 - _Z27sobel_kernel_register_reusePKjPjii)
        .other          _Z27sobel_kernel_register_reusePKjPjii,@"STO_CUDA_ENTRY STV_DEFAULT"
_Z27sobel_kernel_register_reusePKjPjii:
.text._Z27sobel_kernel_register_reusePKjPjii:
[----:B------:R-:W-:Y:S01]  /*0000*/  LDC R1, c[0x0][0x37c] ;  /* 0x0000df00ff017b82 */ /* 0x000fe20000000800 */
[----:B------:R-:W0:Y:S07]  /*0010*/  S2R R0, SR_TID.X ;  /* 0x0000000000007919 */ /* 0x000e2e0000002100 */
[----:B------:R-:W0:Y:S01]  /*0020*/  S2UR UR4, SR_CTAID.X ;  /* 0x00000000000479c3 */ /* 0x000e220000002500 */
[----:B------:R-:W1:Y:S07]  /*0030*/  S2R R4, SR_TID.Y ;  /* 0x0000000000047919 */ /* 0x000e6e0000002200 */
[----:B------:R-:W0:Y:S08]  /*0040*/  LDC R7, c[0x0][0x360] ;  /* 0x0000d800ff077b82 */ /* 0x000e300000000800 */
[----:B------:R-:W1:Y:S08]  /*0050*/  S2UR UR5, SR_CTAID.Y ;  /* 0x00000000000579c3 */ /* 0x000e700000002600 */
[----:B------:R-:W1:Y:S08]  /*0060*/  LDC R9, c[0x0][0x364] ;  /* 0x0000d900ff097b82 */ /* 0x000e700000000800 */
[----:B------:R-:W2:Y:S01]  /*0070*/  LDC.64 R2, c[0x0][0x390] ;  /* 0x0000e400ff027b82 */ /* 0x000ea20000000a00 */
[----:B0-----:R-:W-:-:S05]  /*0080*/  IMAD R7, R7, UR4, R0 ;  /* 0x0000000407077c24 */ /* 0x001fca000f8e0200 */
[----:B------:R-:W-:Y:S01]  /*0090*/  ISETP.GE.AND P0, PT, R7, 0x1, PT ;  /* 0x000000010700780c */ /* 0x000fe20003f06270 */
[----:B-1----:R-:W-:-:S05]  /*00a0*/  IMAD R9, R9, UR5, R4 ;  /* 0x0000000509097c24 */ /* 0x002fca000f8e0204 */
[----:B------:R-:W-:Y:S02]  /*00b0*/  ISETP.EQ.OR P0, PT, R9, RZ, !P0 ;  /* 0x000000ff0900720c */ /* 0x000fe40004702670 */
[----:B--2---:R-:W-:Y:S02]  /*00c0*/  IADD3 R0, PT, PT, R3, -0x1, RZ ;  /* 0xffffffff03007810 */ /* 0x004fe40007ffe0ff */
[----:B------:R-:W-:Y:S02]  /*00d0*/  IADD3 R4, PT, PT, R2, -0x1, RZ ;  /* 0xffffffff02047810 */ /* 0x000fe40007ffe0ff */
[----:B------:R-:W-:-:S04]  /*00e0*/  ISETP.GE.OR P0, PT, R9, R0, P0 ;  /* 0x000000000900720c */ /* 0x000fc80000706670 */
[----:B------:R-:W-:-:S13]  /*00f0*/  ISETP.GE.OR P0, PT, R7, R4, P0 ;  /* 0x000000040700720c */ /* 0x000fda0000706670 */
[----:B------:R-:W-:Y:S05]  /*0100*/  @P0 EXIT ;  /* 0x000000000000094d */ /* 0x000fea0003800000 */
[----:B------:R-:W0:Y:S01]  /*0110*/  LDC.64 R4, c[0x0][0x380] ;  /* 0x0000e000ff047b82 */ /* 0x000e220000000a00 */
[----:B------:R-:W1:Y:S01]  /*0120*/  LDCU.64 UR4, c[0x0][0x358] ;  /* 0x00006b00ff0477ac */ /* 0x000e620008000a00 */
[CC--:B------:R-:W-:Y:S02]  /*0130*/  IMAD R3, R9.reuse, R2.reuse, R7 ;  /* 0x0000000209037224 */ /* 0x0c0fe400078e0207 */
[----:B------:R-:W-:-:S03]  /*0140*/  IMAD R0, R9, R2, -R2 ;  /* 0x0000000209007224 */ /* 0x000fc600078e0a02 */
[----:B------:R-:W-:Y:S01]  /*0150*/  IADD3 R11, PT, PT, R3, R2, RZ ;  /* 0x00000002030b7210 */ /* 0x000fe20007ffe0ff */
[----:B------:R-:W-:-:S04]  /*0160*/  IMAD.IADD R9, R7, 0x1, R0 ;  /* 0x0000000107097824 */ /* 0x000fc800078e0200 */
[----:B0-----:R-:W-:-:S04]  /*0170*/  IMAD.WIDE R6, R11, 0x4, R4 ;  /* 0x000000040b067825 */ /* 0x001fc800078e0204 */
[----:B------:R-:W-:Y:S01]  /*0180*/  IMAD.WIDE R4, R9, 0x4, R4 ;  /* 0x0000000409047825 */ /* 0x000fe200078e0204 */
[----:B-1----:R-:W2:Y:S04]  /*0190*/  LDG.E R10, desc[UR4][R6.64+-0x4] ;  /* 0xfffffc04060a7981 */ /* 0x002ea8000c1e1900 */
[----:B------:R-:W2:Y:S01]  /*01a0*/  LDG.E R0, desc[UR4][R4.64+-0x4] ;  /* 0xfffffc0404007981 */ /* 0x000ea2000c1e1900 */
[----:B------:R-:W-:-:S03]  /*01b0*/  IMAD.WIDE R8, R2, 0x4, R4 ;  /* 0x0000000402087825 */ /* 0x000fc600078e0204 */
[----:B------:R-:W2:Y:S04]  /*01c0*/  LDG.E R11, desc[UR4][R4.64+0x4] ;  /* 0x00000404040b7981 */ /* 0x000ea8000c1e1900 */
[----:B------:R-:W3:Y:S04]  /*01d0*/  LDG.E R13, desc[UR4][R6.64+0x4] ;  /* 0x00000404060d7981 */ /* 0x000ee8000c1e1900 */
[----:B------:R-:W4:Y:S04]  /*01e0*/  LDG.E R2, desc[UR4][R8.64+0x4] ;  /* 0x0000040408027981 */ /* 0x000f28000c1e1900 */
[----:B------:R-:W5:Y:S04]  /*01f0*/  LDG.E R16, desc[UR4][R4.64] ;  /* 0x0000000404107981 */ /* 0x000f68000c1e1900 */
[----:B------:R-:W5:Y:S04]  /*0200*/  LDG.E R17, desc[UR4][R6.64] ;  /* 0x0000000406117981 */ /* 0x000f68000c1e1900 */
[----:B------:R-:W5:Y:S01]  /*0210*/  LDG.E R12, desc[UR4][R8.64+-0x4] ;  /* 0xfffffc04080c7981 */ /* 0x000f62000c1e1900 */
[----:B--2---:R-:W-:Y:S01]  /*0220*/  IADD3 R14, PT, PT, R11, -R0, -R10 ;  /* 0x800000000b0e7210 */ /* 0x004fe20007ffe80a */
[----:B------:R-:W-:-:S03]  /*0230*/  IMAD.IADD R11, R0, 0x1, R11 ;  /* 0x00000001000b7824 */ /* 0x000fc600078e020b */
[----:B---3--:R-:W-:Y:S02]  /*0240*/  IADD3 R15, PT, PT, R13, R14, RZ ;  /* 0x0000000e0d0f7210 */ /* 0x008fe40007ffe0ff */
[----:B------:R-:W-:Y:S02]  /*0250*/  IADD3 R10, PT, PT, R10, R13, RZ ;  /* 0x0000000d0a0a7210 */ /* 0x000fe40007ffe0ff */
[----:B----4-:R-:W-:Y:S01]  /*0260*/  LEA R15, R2, R15, 0x1 ;  /* 0x0000000f020f7211 */ /* 0x010fe200078e08ff */
[----:B-----5:R-:W-:Y:S01]  /*0270*/  IMAD R11, R16, 0x2, R11 ;  /* 0x00000002100b7824 */ /* 0x020fe200078e020b */
[----:B------:R-:W-:-:S03]  /*0280*/  LEA R10, R17, R10, 0x1 ;  /* 0x0000000a110a7211 */ /* 0x000fc600078e08ff */
[----:B------:R-:W-:Y:S01]  /*0290*/  IMAD R12, R12, -0x2, R15 ;  /* 0xfffffffe0c0c7824 */ /* 0x000fe200078e020f */
[----:B------:R-:W-:-:S03]  /*02a0*/  IADD3 R10, PT, PT, R11, -R10, RZ ;  /* 0x8000000a0b0a7210 */ /* 0x000fc60007ffe0ff */
[----:B------:R-:W-:-:S04]  /*02b0*/  IMAD R5, R12, R12, RZ ;  /* 0x0000000c0c057224 */ /* 0x000fc800078e02ff */
[----:B------:R-:W-:-:S05]  /*02c0*/  IMAD R5, R10, R10, R5 ;  /* 0x0000000a0a057224 */ /* 0x000fca00078e0205 */
[----:B------:R-:W-:-:S13]  /*02d0*/  ISETP.GE.U32.AND P0, PT, R5, 0xfa1, PT ;  /* 0x00000fa10500780c */ /* 0x000fda0003f06070 */
[----:B------:R-:W-:Y:S05]  /*02e0*/  @!P0 EXIT ;  /* 0x000000000000894d */ /* 0x000fea0003800000 */
[----:B------:R-:W0:Y:S01]  /*02f0*/  LDC.64 R4, c[0x0][0x388] ;  /* 0x0000e200ff047b82 */ /* 0x000e220000000a00 */
[----:B------:R-:W-:Y:S02]  /*0300*/  HFMA2 R7, -RZ, RZ, 0, 1.5199184417724609375e-05 ;  /* 0x000000ffff077431 */ /* 0x000fe400000001ff */
[----:B0-----:R-:W-:-:S05]  /*0310*/  IMAD.WIDE R2, R3, 0x4, R4 ;  /* 0x0000000403027825 */ /* 0x001fca00078e0204 */
[----:B------:R-:W-:Y:S01]  /*0320*/  STG.E desc[UR4][R2.64], R7 ;  /* 0x0000000702007986 */ /* 0x000fe2000c101904 */
[----:B------:R-:W-:Y:S05]  /*0330*/  EXIT ;  /* 0x000000000000794d */ /* 0x000fea0003800000 */
.L_x_1:
        /* <DEDUP_REMOVED lines=12> */
.L_x_4:


//--------------------- .text._Z18sobel_kernel_naivePKjPjii --------------------------
	.section	.text._Z18sobel_kernel_naivePKjPjii,"ax",@progbits
	.align	128
        .global         _Z18sobel_kernel_naivePKjPjii
        .type           _Z18sobel_kernel_naivePKjPjii,@function
        .size           _Z18sobel_kernel_naivePKjPjii,(.L_x_5 - _Z18sobel_kernel_naivePKjPjii)
        .other          _Z18sobel_kernel_naivePKjPjii,@"STO_CUDA_ENTRY STV_DEFAULT"
_Z18sobel_kernel_naivePKjPjii:
.text._Z18sobel_kernel_naivePKjPjii:
        /* <DEDUP_REMOVED lines=18> */
[----:B------:R-:W-:Y:S01]  /*0120*/  IMAD R0, R7, R2, -R2 ;  /* 0x0000000207007224 */ /* 0x000fe200078e0a02 */
[----:B------:R-:W1:Y:S03]  /*0130*/  LDCU.64 UR4, c[0x0][0x358] ;  /* 0x00006b00ff0477ac */ /* 0x000e660008000a00 */
[----:B------:R-:W-:-:S04]  /*0140*/  IMAD.IADD R3, R5, 0x1, R0 ;  /* 0x0000000105037824 */ /* 0x000fc800078e0200 */
[----:B0-----:R-:W-:-:S05]  /*0150*/  IMAD.WIDE R8, R3, 0x4, R8 ;  /* 0x0000000403087825 */ /* 0x001fca00078e0208 */
[----:B-1----:R-:W2:Y:S01]  /*0160*/  LDG.E R0, desc[UR4][R8.64+0x4] ;  /* 0x0000040408007981 */ /* 0x002ea2000c1e1900 */
[----:B------:R-:W-:-:S03]  /*0170*/  IMAD.WIDE R10, R2, 0x4, R8 ;  /* 0x00000004020a7825 */ /* 0x000fc600078e0208 */
[----:B------:R-:W2:Y:S01]  /*0180*/  LDG.E R3, desc[UR4][R8.64+-0x4] ;  /* 0xfffffc0408037981 */ /* 0x000ea2000c1e1900 */
[----:B------:R-:W-:-:S03]  /*0190*/  IMAD.WIDE R12, R2, 0x4, R10 ;  /* 0x00000004020c7825 */ /* 0x000fc600078e020a */
[----:B------:R-:W3:Y:S04]  /*01a0*/  LDG.E R4, desc[UR4][R10.64+0x4] ;  /* 0x000004040a047981 */ /* 0x000ee8000c1e1900 */
[----:B------:R-:W4:Y:S04]  /*01b0*/  LDG.E R6, desc[UR4][R10.64+-0x4] ;  /* 0xfffffc040a067981 */ /* 0x000f28000c1e1900 */
[----:B------:R-:W4:Y:S04]  /*01c0*/  LDG.E R15, desc[UR4][R12.64+-0x4] ;  /* 0xfffffc040c0f7981 */ /* 0x000f28000c1e1900 */
[----:B------:R-:W5:Y:S04]  /*01d0*/  LDG.E R18, desc[UR4][R12.64] ;  /* 0x000000040c127981 */ /* 0x000f68000c1e1900 */
[----:B------:R-:W5:Y:S04]  /*01e0*/  LDG.E R16, desc[UR4][R8.64] ;  /* 0x0000000408107981 */ /* 0x000f68000c1e1900 */
[----:B------:R-:W5:Y:S01]  /*01f0*/  LDG.E R14, desc[UR4][R12.64+0x4] ;  /* 0x000004040c0e7981 */ /* 0x000f62000c1e1900 */
[----:B--2---:R-:W-:-:S05]  /*0200*/  IADD3 R17, PT, PT, R0, -R3, RZ ;  /* 0x8000000300117210 */ /* 0x004fca0007ffe0ff */
[----:B---3--:R-:W-:Y:S01]  /*0210*/  IMAD R17, R4, 0x2, R17 ;  /* 0x0000000204117824 */ /* 0x008fe200078e0211 */
[-C--:B----4-:R-:W-:Y:S02]  /*0220*/  LEA R6, R6, R15.reuse, 0x1 ;  /* 0x0000000f06067211 */ /* 0x090fe400078e08ff */
[----:B-----5:R-:W-:Y:S01]  /*0230*/  LEA R15, R18, R15, 0x1 ;  /* 0x0000000f120f7211 */ /* 0x020fe200078e08ff */
[----:B------:R-:W-:Y:S01]  /*0240*/  IMAD R3, R16, 0x2, R3 ;  /* 0x0000000210037824 */ /* 0x000fe200078e0203 */
[----:B------:R-:W-:Y:S02]  /*0250*/  IADD3 R6, PT, PT, -R6, R17, R14 ;  /* 0x0000001106067210 */ /* 0x000fe40007ffe10e */
[----:B------:R-:W-:-:S03]  /*0260*/  IADD3 R15, PT, PT, R14, R15, RZ ;  /* 0x0000000f0e0f7210 */ /* 0x000fc60007ffe0ff */
[----:B------:R-:W-:Y:S01]  /*0270*/  IMAD R6, R6, R6, RZ ;  /* 0x0000000606067224 */ /* 0x000fe200078e02ff */
[----:B------:R-:W-:-:S05]  /*0280*/  IADD3 R3, PT, PT, -R15, R3, R0 ;  /* 0x000000030f037210 */ /* 0x000fca0007ffe100 */
[----:B------:R-:W-:-:S05]  /*0290*/  IMAD R6, R3, R3, R6 ;  /* 0x0000000303067224 */ /* 0x000fca00078e0206 */
[----:B------:R-:W-:-:S13]  /*02a0*/  ISETP.GE.U32.AND P0, PT, R6, 0xfa1, PT ;  /* 0x00000fa10600780c */ /* 0x000fda0003f06070 */
[----:B------:R-:W-:Y:S05]  /*02b0*/  @!P0 EXIT ;  /* 0x000000000000894d */ /* 0x000fea0003800000 */
[----:B------:R-:W0:Y:S01]  /*02c0*/  LDC.64 R8, c[0x0][0x388] ;  /* 0x0000e200ff087b82 */ /* 0x000e220000000a00 */
[----:B------:R-:W-:Y:S02]  /*02d0*/  IMAD R3, R7, R2, R5 ;  /* 0x0000000207037224 */ /* 0x000fe400078e0205 */
[----:B------:R-:W-:Y:S02]  /*02e0*/  HFMA2 R5, -RZ, RZ, 0, 1.5199184417724609375e-05 ;  /* 0x000000ffff057431 */ /* 0x000fe400000001ff */
[----:B0-----:R-:W-:-:S05]  /*02f0*/  IMAD.WIDE R2, R3, 0x4, R8 ;  /* 0x0000000403027825 */ /* 0x001fca00078e0208 */
[----:B------:R-:W-:Y:S01]  /*0300*/  STG.E desc[UR4][R2.64], R5 ;  /* 0x0000000502007986 */ /* 0x000fe2000c101904 */
[----:B------:R-:W-:Y:S05]  /*0310*/  EXIT ;  /* 0x000000000000794d */ /* 0x000fea0003800000 */
.L_x_2:
        /* <DEDUP_REMOVED lines=14> */
.L_x_5:


//--------------------- .nv.shared._Z29sobel_kernel_shared_mem_reusePKjPjii --------------------------
	.section	.nv.shared._Z29sobel_kernel_shared_mem_reusePKjPjii,"aw",@nobits
	.sectionflags	@""
	.align	4
.nv.shared._Z29sobel_kernel_shared_mem_reusePKjPjii:
	.zero		2048


//--------------------- .nv.shared.reserved.0     --------------------------
	.section	.nv.shared.reserved.0,"aw",@nobits
	.weak		__nv_reservedSMEM_offset_0_alias
	.size		__nv_reservedSMEM_offset_0_alias, 0, 64
	.other		__nv_reservedSMEM_offset_0_alias,@"STO_CUDA_RESERVED_SHARED STV_DEFAULT"
__nv_reservedSMEM_offset_0_alias:
	.zero		0
	.zero		64


//--------------------- .nv.constant0._Z29sobel_kernel_shared_mem_reusePKjPjii --------------------------
	.section	.nv.constant0._Z29sobel_kernel_shared_mem_reusePKjPjii,"a",@progbits
	.sectionflags	@""
	.align	4
.nv.constant0._Z29sobel_kernel_shared_mem_reusePKjPjii:
	.zero		920


//--------------------- .nv.constant0._Z27sobel_kernel_register_reusePKjPjii --------------------------
	.section	.nv.constant0._Z27sobel_kernel_register_reusePKjPjii,"a",@progbits
	.sectionflags	@""
	.align	4
.nv.constant0._Z27sobel_kernel_register_reusePKjPjii:
	.zero		920


//--------------------- .nv.constant0._Z18sobel_kernel_naivePKjPjii --------------------------
	.section	.nv.constant0._Z18sobel_kernel_naivePKjPjii,"a",@progbits
	.sectionflags	@""
	.align	4
.nv.constant0._Z18sobel_kernel_naivePKjPjii:
	.zero		920


//--------------------- SYMBOLS --------------------------

	.type		.nv.reservedSmem.offset0,@object
	.size		.nv.reservedSmem.offset0,0x4
	.type		.nv.reservedSmem.cap,@object
	.size		.nv.reservedSmem.cap,0x4
